//
// Generated by NVIDIA NVVM Compiler
//
// Compiler Build ID: CL-36424714
// Cuda compilation tools, release 13.0, V13.0.88
// Based on NVVM 20.0.0
//

.version 9.0
.target sm_100
.address_size 64

	// .globl	_Z12mandelKernelffffiiiPi

.visible .entry _Z12mandelKernelffffiiiPi(
	.param .f32 _Z12mandelKernelffffiiiPi_param_0,
	.param .f32 _Z12mandelKernelffffiiiPi_param_1,
	.param .f32 _Z12mandelKernelffffiiiPi_param_2,
	.param .f32 _Z12mandelKernelffffiiiPi_param_3,
	.param .u32 _Z12mandelKernelffffiiiPi_param_4,
	.param .u32 _Z12mandelKernelffffiiiPi_param_5,
	.param .u32 _Z12mandelKernelffffiiiPi_param_6,
	.param .u64 .ptr .align 1 _Z12mandelKernelffffiiiPi_param_7
)
{
	.reg .pred 	%p<7>;
	.reg .b32 	%r<22>;
	.reg .b32 	%f<20>;
	.reg .b64 	%rd<5>;

	ld.param.f32 	%f9, [_Z12mandelKernelffffiiiPi_param_0];
	ld.param.f32 	%f10, [_Z12mandelKernelffffiiiPi_param_1];
	ld.param.f32 	%f11, [_Z12mandelKernelffffiiiPi_param_2];
	ld.param.f32 	%f12, [_Z12mandelKernelffffiiiPi_param_3];
	ld.param.u32 	%r7, [_Z12mandelKernelffffiiiPi_param_4];
	ld.param.u32 	%r8, [_Z12mandelKernelffffiiiPi_param_5];
	ld.param.u32 	%r9, [_Z12mandelKernelffffiiiPi_param_6];
	ld.param.u64 	%rd1, [_Z12mandelKernelffffiiiPi_param_7];
	mov.u32 	%r11, %ctaid.x;
	mov.u32 	%r12, %ntid.x;
	mov.u32 	%r13, %tid.x;
	mad.lo.s32 	%r1, %r11, %r12, %r13;
	mov.u32 	%r14, %ctaid.y;
	mov.u32 	%r15, %ntid.y;
	mov.u32 	%r16, %tid.y;
	mad.lo.s32 	%r17, %r14, %r15, %r16;
	setp.ge.s32 	%p1, %r1, %r8;
	setp.ge.s32 	%p2, %r17, %r9;
	or.pred  	%p3, %p1, %p2;
	@%p3 bra 	$L__BB0_6;
	cvt.rn.f32.s32 	%f13, %r1;
	fma.rn.f32 	%f1, %f11, %f13, %f9;
	cvt.rn.f32.u32 	%f14, %r17;
	fma.rn.f32 	%f2, %f12, %f14, %f10;
	mad.lo.s32 	%r3, %r8, %r17, %r1;
	setp.lt.s32 	%p4, %r7, 1;
	mov.b32 	%r21, 0;
	@%p4 bra 	$L__BB0_5;
	mov.b32 	%r20, 0;
	mov.f32 	%f18, %f2;
	mov.f32 	%f19, %f1;
$L__BB0_3:
	mul.f32 	%f5, %f19, %f19;
	mul.f32 	%f6, %f18, %f18;
	add.f32 	%f15, %f5, %f6;
	setp.gt.f32 	%p5, %f15, 0f40800000;
	mov.u32 	%r21, %r20;
	@%p5 bra 	$L__BB0_5;
	sub.f32 	%f16, %f5, %f6;
	add.f32 	%f17, %f19, %f19;
	add.f32 	%f19, %f1, %f16;
	fma.rn.f32 	%f18, %f17, %f18, %f2;
	add.s32 	%r20, %r20, 1;
	setp.ne.s32 	%p6, %r20, %r7;
	mov.u32 	%r21, %r7;
	@%p6 bra 	$L__BB0_3;
$L__BB0_5:
	cvta.to.global.u64 	%rd2, %rd1;
	mul.wide.s32 	%rd3, %r3, 4;
	add.s64 	%rd4, %rd2, %rd3;
	st.global.u32 	[%rd4], %r21;
$L__BB0_6:
	ret;

}


// ===== COMPILED SASS (sm_100) =====

	.target	sm_100

	.elftype	@"ET_EXEC"


//--------------------- .note.nv.tkinfo           --------------------------
	.section	.note.nv.tkinfo,"",@"SHT_NOTE"
	.sectionflags	@"SHF_NOTE_NV_TKINFO"
	.tkinfo
        /*0018*/ 	.word	0x00000002
        /*0030*/ 	.string	""
        /*0030*/ 	.string	"ptxas"
        /*0030*/ 	.string	"Cuda compilation tools, release 13.0, V13.0.88"
        /*0030*/ 	.string	"Build cuda_13.0.r13.0/compiler.36424714_0"
        /*0030*/ 	.string	"-arch sm_100 -m 64 "



//--------------------- .note.nv.cuinfo           --------------------------
	.section	.note.nv.cuinfo,"",@"SHT_NOTE"
	.sectionflags	@"SHF_NOTE_NV_CUINFO"
        /*0018*/ 	.short	0x0002
        /*001a*/ 	.short	0x0064
        /*001c*/ 	.short	0x0082
	.zero		2


//--------------------- .nv.info                  --------------------------
	.section	.nv.info,"",@"SHT_CUDA_INFO"
	.align	4


	//----- nvinfo : EIATTR_REGCOUNT
	.align		4
        /*0000*/ 	.byte	0x04, 0x2f
        /*0002*/ 	.short	(.L_1 - .L_0)
	.align		4
.L_0:
        /*0004*/ 	.word	index@(_Z12mandelKernelffffiiiPi)
        /*0008*/ 	.word	0x00000010


	//----- nvinfo : EIATTR_FRAME_SIZE
	.align		4
.L_1:
        /*000c*/ 	.byte	0x04, 0x11
        /*000e*/ 	.short	(.L_3 - .L_2)
	.align		4
.L_2:
        /*0010*/ 	.word	index@(_Z12mandelKernelffffiiiPi)
        /*0014*/ 	.word	0x00000000


	//----- nvinfo : EIATTR_MIN_STACK_SIZE
	.align		4
.L_3:
        /*0018*/ 	.byte	0x04, 0x12
        /*001a*/ 	.short	(.L_5 - .L_4)
	.align		4
.L_4:
        /*001c*/ 	.word	index@(_Z12mandelKernelffffiiiPi)
        /*0020*/ 	.word	0x00000000
.L_5:


//--------------------- .nv.compat                --------------------------
	.section	.nv.compat,"",@"SHT_CUDA_COMPAT_INFO"
	.align	4
        /*0000*/ 	.byte	0x02, 0x09, 0x00, 0x00, 0x02, 0x02, 0x01, 0x00, 0x02, 0x05, 0x05, 0x00, 0x03, 0x07, 0x01, 0x01
        /*0010*/ 	.byte	0x02, 0x03, 0x00, 0x00, 0x02, 0x06, 0x01, 0x00, 0x04, 0x0b, 0x08, 0x00, 0x01, 0x00, 0x00, 0x00
        /*0020*/ 	.byte	0x00, 0x00, 0x00, 0x00


//--------------------- .nv.info._Z12mandelKernelffffiiiPi --------------------------
	.section	.nv.info._Z12mandelKernelffffiiiPi,"",@"SHT_CUDA_INFO"
	.sectionflags	@""
	.align	4


	//----- nvinfo : EIATTR_CUDA_API_VERSION
	.align		4
        /*0000*/ 	.byte	0x04, 0x37
        /*0002*/ 	.short	(.L_7 - .L_6)
.L_6:
        /*0004*/ 	.word	0x00000082


	//----- nvinfo : EIATTR_KPARAM_INFO
	.align		4
.L_7:
        /*0008*/ 	.byte	0x04, 0x17
        /*000a*/ 	.short	(.L_9 - .L_8)
.L_8:
        /*000c*/ 	.word	0x00000000
        /*0010*/ 	.short	0x0007
        /*0012*/ 	.short	0x0020
        /*0014*/ 	.byte	0x00, 0xf5, 0x21, 0x00


	//----- nvinfo : EIATTR_KPARAM_INFO
	.align		4
.L_9:
        /*0018*/ 	.byte	0x04, 0x17
        /*001a*/ 	.short	(.L_11 - .L_10)
.L_10:
        /*001c*/ 	.word	0x00000000
        /*0020*/ 	.short	0x0006
        /*0022*/ 	.short	0x0018
        /*0024*/ 	.byte	0x00, 0xf0, 0x11, 0x00


	//----- nvinfo : EIATTR_KPARAM_INFO
	.align		4
.L_11:
        /*0028*/ 	.byte	0x04, 0x17
        /*002a*/ 	.short	(.L_13 - .L_12)
.L_12:
        /*002c*/ 	.word	0x00000000
        /*0030*/ 	.short	0x0005
        /*0032*/ 	.short	0x0014
        /*0034*/ 	.byte	0x00, 0xf0, 0x11, 0x00


	//----- nvinfo : EIATTR_KPARAM_INFO
	.align		4
.L_13:
        /*0038*/ 	.byte	0x04, 0x17
        /*003a*/ 	.short	(.L_15 - .L_14)
.L_14:
        /*003c*/ 	.word	0x00000000
        /*0040*/ 	.short	0x0004
        /*0042*/ 	.short	0x0010
        /*0044*/ 	.byte	0x00, 0xf0, 0x11, 0x00


	//----- nvinfo : EIATTR_KPARAM_INFO
	.align		4
.L_15:
        /*0048*/ 	.byte	0x04, 0x17
        /*004a*/ 	.short	(.L_17 - .L_16)
.L_16:
        /*004c*/ 	.word	0x00000000
        /*0050*/ 	.short	0x0003
        /*0052*/ 	.short	0x000c
        /*0054*/ 	.byte	0x00, 0xf0, 0x11, 0x00


	//----- nvinfo : EIATTR_KPARAM_INFO
	.align		4
.L_17:
        /*0058*/ 	.byte	0x04, 0x17
        /*005a*/ 	.short	(.L_19 - .L_18)
.L_18:
        /*005c*/ 	.word	0x00000000
        /*0060*/ 	.short	0x0002
        /*0062*/ 	.short	0x0008
        /*0064*/ 	.byte	0x00, 0xf0, 0x11, 0x00


	//----- nvinfo : EIATTR_KPARAM_INFO
	.align		4
.L_19:
        /*0068*/ 	.byte	0x04, 0x17
        /*006a*/ 	.short	(.L_21 - .L_20)
.L_20:
        /*006c*/ 	.word	0x00000000
        /*0070*/ 	.short	0x0001
        /*0072*/ 	.short	0x0004
        /*0074*/ 	.byte	0x00, 0xf0, 0x11, 0x00


	//----- nvinfo : EIATTR_KPARAM_INFO
	.align		4
.L_21:
        /*0078*/ 	.byte	0x04, 0x17
        /*007a*/ 	.short	(.L_23 - .L_22)
.L_22:
        /*007c*/ 	.word	0x00000000
        /*0080*/ 	.short	0x0000
        /*0082*/ 	.short	0x0000
        /*0084*/ 	.byte	0x00, 0xf0, 0x11, 0x00


	//----- nvinfo : EIATTR_SPARSE_MMA_MASK
	.align		4
.L_23:
        /*0088*/ 	.byte	0x03, 0x50
        /*008a*/ 	.short	0x0000


	//----- nvinfo : EIATTR_MAXREG_COUNT
	.align		4
        /*008c*/ 	.byte	0x03, 0x1b
        /*008e*/ 	.short	0x00ff


	//----- nvinfo : EIATTR_MERCURY_ISA_VERSION
	.align		4
        /*0090*/ 	.byte	0x03, 0x5f
        /*0092*/ 	.short	0x0101


	//----- nvinfo : EIATTR_VRC_CTA_INIT_COUNT
	.align		4
        /*0094*/ 	.byte	0x02, 0x4a
	.zero		1
	.zero		1


	//----- nvinfo : EIATTR_EXIT_INSTR_OFFSETS
	.align		4
        /*0098*/ 	.byte	0x04, 0x1c
        /*009a*/ 	.short	(.L_25 - .L_24)


	//   ....[0]....
.L_24:
        /*009c*/ 	.word	0x000000d0


	//   ....[1]....
        /*00a0*/ 	.word	0x00000310


	//----- nvinfo : EIATTR_CRS_STACK_SIZE
	.align		4
.L_25:
        /*00a4*/ 	.byte	0x04, 0x1e
        /*00a6*/ 	.short	(.L_27 - .L_26)
.L_26:
        /*00a8*/ 	.word	0x00000000


	//----- nvinfo : EIATTR_CBANK_PARAM_SIZE
	.align		4
.L_27:
        /*00ac*/ 	.byte	0x03, 0x19
        /*00ae*/ 	.short	0x0028


	//----- nvinfo : EIATTR_PARAM_CBANK
	.align		4
        /*00b0*/ 	.byte	0x04, 0x0a
        /*00b2*/ 	.short	(.L_29 - .L_28)
	.align		4
.L_28:
        /*00b4*/ 	.word	index@(.nv.constant0._Z12mandelKernelffffiiiPi)
        /*00b8*/ 	.short	0x0380
        /*00ba*/ 	.short	0x0028


	//----- nvinfo : EIATTR_SW_WAR
	.align		4
.L_29:
        /*00bc*/ 	.byte	0x04, 0x36
        /*00be*/ 	.short	(.L_31 - .L_30)
.L_30:
        /*00c0*/ 	.word	0x00000008
.L_31:


//--------------------- .nv.callgraph             --------------------------
	.section	.nv.callgraph,"",@"SHT_CUDA_CALLGRAPH"
	.align	4
	.sectionentsize	8
	.align		4
        /*0000*/ 	.word	0x00000000
	.align		4
        /*0004*/ 	.word	0xffffffff
	.align		4
        /*0008*/ 	.word	0x00000000
	.align		4
        /*000c*/ 	.word	0xfffffffe
	.align		4
        /*0010*/ 	.word	0x00000000
	.align		4
        /*0014*/ 	.word	0xfffffffd
	.align		4
        /*0018*/ 	.word	0x00000000
	.align		4
        /*001c*/ 	.word	0xfffffffc


//--------------------- .text._Z12mandelKernelffffiiiPi --------------------------
	.section	.text._Z12mandelKernelffffiiiPi,"ax",@progbits
	.align	128
        .global         _Z12mandelKernelffffiiiPi
        .type           _Z12mandelKernelffffiiiPi,@function
        .size           _Z12mandelKernelffffiiiPi,(.L_x_4 - _Z12mandelKernelffffiiiPi)
        .other          _Z12mandelKernelffffiiiPi,@"STO_CUDA_ENTRY STV_DEFAULT"
_Z12mandelKernelffffiiiPi:
.text._Z12mandelKernelffffiiiPi:
[----:B------:R-:W-:Y:S01]  /*0000*/  LDC R1, c[0x0][0x37c] ;  /* 0x0000df00ff017b82 */ /* 0x000fe20000000800 */
[----:B------:R-:W0:Y:S07]  /*0010*/  S2R R2, SR_TID.Y ;  /* 0x0000000000027919 */ /* 0x000e2e0000002200 */
[----:B------:R-:W1:Y:S01]  /*0020*/  LDC R0, c[0x0][0x360] ;  /* 0x0000d800ff007b82 */ /* 0x000e620000000800 */
[----:B------:R-:W2:Y:S01]  /*0030*/  LDCU UR6, c[0x0][0x398] ;  /* 0x00007300ff0677ac */ /* 0x000ea20008000800 */
[----:B------:R-:W1:Y:S01]  /*0040*/  S2R R5, SR_TID.X ;  /* 0x0000000000057919 */ /* 0x000e620000002100 */
[----:B------:R-:W3:Y:S05]  /*0050*/  LDCU UR7, c[0x0][0x394] ;  /* 0x00007280ff0777ac */ /* 0x000eea0008000800 */
[----:B------:R-:W0:Y:S08]  /*0060*/  S2UR UR5, SR_CTAID.Y ;  /* 0x00000000000579c3 */ /* 0x000e300000002600 */
[----:B------:R-:W0:Y:S08]  /*0070*/  LDC R3, c[0x0][0x364] ;  /* 0x0000d900ff037b82 */ /* 0x000e300000000800 */
[----:B------:R-:W1:Y:S01]  /*0080*/  S2UR UR4, SR_CTAID.X ;  /* 0x00000000000479c3 */ /* 0x000e620000002500 */
[----:B0-----:R-:W-:-:S05]  /*0090*/  IMAD R3, R3, UR5, R2 ;  /* 0x0000000503037c24 */ /* 0x001fca000f8e0202 */
[----:B--2---:R-:W-:Y:S01]  /*00a0*/  ISETP.GE.AND P0, PT, R3, UR6, PT ;  /* 0x0000000603007c0c */ /* 0x004fe2000bf06270 */
[----:B-1----:R-:W-:-:S05]  /*00b0*/  IMAD R0, R0, UR4, R5 ;  /* 0x0000000400007c24 */ /* 0x002fca000f8e0205 */
[----:B---3--:R-:W-:-:S13]  /*00c0*/  ISETP.GE.OR P0, PT, R0, UR7, P0 ;  /* 0x0000000700007c0c */ /* 0x008fda0008706670 */
[----:B------:R-:W-:Y:S05]  /*00d0*/  @P0 EXIT ;  /* 0x000000000000094d */ /* 0x000fea0003800000 */
[----:B------:R-:W0:Y:S01]  /*00e0*/  LDCU UR6, c[0x0][0x390] ;  /* 0x00007200ff0677ac */ /* 0x000e220008000800 */
[----:B------:R-:W1:Y:S01]  /*00f0*/  LDC.64 R10, c[0x0][0x380] ;  /* 0x0000e000ff0a7b82 */ /* 0x000e620000000a00 */
[----:B------:R-:W-:Y:S01]  /*0100*/  I2FP.F32.U32 R2, R3 ;  /* 0x0000000300027245 */ /* 0x000fe20000201000 */
[----:B------:R-:W-:Y:S01]  /*0110*/  IMAD R7, R3, UR7, R0 ;  /* 0x0000000703077c24 */ /* 0x000fe2000f8e0200 */
[----:B------:R-:W-:Y:S01]  /*0120*/  I2FP.F32.S32 R5, R0 ;  /* 0x0000000000057245 */ /* 0x000fe20000201400 */
[----:B------:R-:W2:Y:S04]  /*0130*/  LDCU.64 UR4, c[0x0][0x358] ;  /* 0x00006b00ff0477ac */ /* 0x000ea80008000a00 */
[----:B------:R-:W1:Y:S01]  /*0140*/  LDC.64 R8, c[0x0][0x388] ;  /* 0x0000e200ff087b82 */ /* 0x000e620000000a00 */
[----:B0-----:R-:W-:Y:S01]  /*0150*/  UISETP.GE.AND UP0, UPT, UR6, 0x1, UPT ;  /* 0x000000010600788c */ /* 0x001fe2000bf06270 */
[----:B-1----:R-:W-:Y:S01]  /*0160*/  FFMA R2, R2, R9, R11 ;  /* 0x0000000902027223 */ /* 0x002fe2000000000b */
[----:B------:R-:W-:-:S02]  /*0170*/  HFMA2 R9, -RZ, RZ, 0, 0 ;  /* 0x00000000ff097431 */ /* 0x000fc400000001ff */
[----:B------:R-:W-:-:S05]  /*0180*/  FFMA R5, R5, R8, R10 ;  /* 0x0000000805057223 */ /* 0x000fca000000000a */
[----:B--2---:R-:W-:Y:S05]  /*0190*/  BRA.U !UP0, `(.L_x_0) ;  /* 0x0000000108507547 */ /* 0x004fea000b800000 */
[----:B------:R-:W-:Y:S01]  /*01a0*/  BSSY.RECONVERGENT B0, `(.L_x_0) ;  /* 0x0000013000007945 */ /* 0x000fe20003800200 */
[----:B------:R-:W-:Y:S01]  /*01b0*/  MOV R9, RZ ;  /* 0x000000ff00097202 */ /* 0x000fe20000000f00 */
[----:B------:R-:W0:Y:S01]  /*01c0*/  LDCU UR6, c[0x0][0x390] ;  /* 0x00007200ff0677ac */ /* 0x000e220008000800 */
[----:B------:R-:W-:Y:S02]  /*01d0*/  MOV R3, R2 ;  /* 0x0000000200037202 */ /* 0x000fe40000000f00 */
[----:B------:R-:W-:Y:S01]  /*01e0*/  MOV R0, R5 ;  /* 0x0000000500007202 */ /* 0x000fe20000000f00 */
[----:B------:R-:W1:Y:S06]  /*01f0*/  LDCU UR7, c[0x0][0x390] ;  /* 0x00007200ff0777ac */ /* 0x000e6c0008000800 */
.L_x_2:
[----:B------:R-:W-:Y:S01]  /*0200*/  FMUL R4, R0, R0 ;  /* 0x0000000000047220 */ /* 0x000fe20000400000 */
[----:B------:R-:W-:-:S04]  /*0210*/  FMUL R13, R3, R3 ;  /* 0x00000003030d7220 */ /* 0x000fc80000400000 */
[----:B------:R-:W-:-:S05]  /*0220*/  FADD R6, R4, R13 ;  /* 0x0000000d04067221 */ /* 0x000fca0000000000 */
[----:B------:R-:W-:-:S13]  /*0230*/  FSETP.GT.AND P0, PT, R6, 4, PT ;  /* 0x408000000600780b */ /* 0x000fda0003f04000 */
[----:B------:R-:W-:Y:S05]  /*0240*/  @P0 BRA `(.L_x_1) ;  /* 0x0000000000200947 */ /* 0x000fea0003800000 */
[----:B------:R-:W-:Y:S01]  /*0250*/  IADD3 R9, PT, PT, R9, 0x1, RZ ;  /* 0x0000000109097810 */ /* 0x000fe20007ffe0ff */
[----:B------:R-:W-:Y:S01]  /*0260*/  FADD R11, R0, R0 ;  /* 0x00000000000b7221 */ /* 0x000fe20000000000 */
[----:B------:R-:W-:Y:S02]  /*0270*/  FADD R0, R4, -R13 ;  /* 0x8000000d04007221 */ /* 0x000fe40000000000 */
[----:B-1----:R-:W-:Y:S01]  /*0280*/  ISETP.NE.AND P0, PT, R9, UR7, PT ;  /* 0x0000000709007c0c */ /* 0x002fe2000bf05270 */
[----:B------:R-:W-:Y:S01]  /*0290*/  FFMA R3, R11, R3, R2 ;  /* 0x000000030b037223 */ /* 0x000fe20000000002 */
[----:B------:R-:W-:-:S11]  /*02a0*/  FADD R0, R5, R0 ;  /* 0x0000000005007221 */ /* 0x000fd60000000000 */
[----:B------:R-:W-:Y:S05]  /*02b0*/  @P0 BRA `(.L_x_2) ;  /* 0xfffffffc00d00947 */ /* 0x000fea000383ffff */
[----:B0-----:R-:W-:-:S07]  /*02c0*/  MOV R9, UR6 ;  /* 0x0000000600097c02 */ /* 0x001fce0008000f00 */
.L_x_1:
[----:B01----:R-:W-:Y:S05]  /*02d0*/  BSYNC.RECONVERGENT B0 ;  /* 0x0000000000007941 */ /* 0x003fea0003800200 */
.L_x_0:
[----:B------:R-:W0:Y:S02]  /*02e0*/  LDC.64 R2, c[0x0][0x3a0] ;  /* 0x0000e800ff027b82 */ /* 0x000e240000000a00 */
[----:B0-----:R-:W-:-:S05]  /*02f0*/  IMAD.WIDE R2, R7, 0x4, R2 ;  /* 0x0000000407027825 */ /* 0x001fca00078e0202 */
[----:B------:R-:W-:Y:S01]  /*0300*/  STG.E desc[UR4][R2.64], R9 ;  /* 0x0000000902007986 */ /* 0x000fe2000c101904 */
[----:B------:R-:W-:Y:S05]  /*0310*/  EXIT ;  /* 0x000000000000794d */ /* 0x000fea0003800000 */
.L_x_3:
[----:B------:R-:W-:-:S00]  /*0320*/  BRA `(.L_x_3) ;  /* 0xfffffffc00fc7947 */ /* 0x000fc0000383ffff */
[----:B------:R-:W-:-:S00]  /*0330*/  NOP ;  /* 0x0000000000007918 */ /* 0x000fc00000000000 */
        /* <DEDUP_REMOVED lines=12> */
.L_x_4:


//--------------------- .nv.shared.reserved.0     --------------------------
	.section	.nv.shared.reserved.0,"aw",@nobits
	.weak		__nv_reservedSMEM_offset_0_alias
	.size		__nv_reservedSMEM_offset_0_alias, 0, 64
	.other		__nv_reservedSMEM_offset_0_alias,@"STO_CUDA_RESERVED_SHARED STV_DEFAULT"
__nv_reservedSMEM_offset_0_alias:
	.zero		0
	.zero		64


//--------------------- .nv.constant0._Z12mandelKernelffffiiiPi --------------------------
	.section	.nv.constant0._Z12mandelKernelffffiiiPi,"a",@progbits
	.sectionflags	@""
	.align	4
.nv.constant0._Z12mandelKernelffffiiiPi:
	.zero		936


//--------------------- SYMBOLS --------------------------

	.type		.nv.reservedSmem.offset0,@object
	.size		.nv.reservedSmem.offset0,0x4
